	.headerflags	@"EF_CUDA_TEXMODE_UNIFIED EF_CUDA_64BIT_ADDRESS EF_CUDA_ACCELERATORS EF_CUDA_SM90 EF_CUDA_VIRTUAL_SM(EF_CUDA_SM90)"
	.elftype	@"ET_EXEC"


//--------------------- .nv.info                  --------------------------
	.section	.nv.info,"",@"SHT_CUDA_INFO"
	.align	4


	//----- nvinfo : EIATTR_REGCOUNT
	.align		4
        /*0000*/ 	.byte	0x04, 0x2f
        /*0002*/ 	.short	(.L_3 - .L_2)
	.align		4
.L_2:
        /*0004*/ 	.word	index@(triton_poi_fused__native_batch_norm_legit_no_training_convolution_relu_6)
        /*0008*/ 	.word	0x00000020


	//----- nvinfo : EIATTR_MIN_STACK_SIZE
	.align		4
.L_3:
        /*000c*/ 	.byte	0x04, 0x12
        /*000e*/ 	.short	(.L_5 - .L_4)
	.align		4
.L_4:
        /*0010*/ 	.word	index@(triton_poi_fused__native_batch_norm_legit_no_training_convolution_relu_6)
        /*0014*/ 	.word	0x00000000


	//----- nvinfo : EIATTR_FRAME_SIZE
	.align		4
.L_5:
        /*0018*/ 	.byte	0x04, 0x11
        /*001a*/ 	.short	(.L_7 - .L_6)
	.align		4
.L_6:
        /*001c*/ 	.word	index@(triton_poi_fused__native_batch_norm_legit_no_training_convolution_relu_6)
        /*0020*/ 	.word	0x00000000


	//----- nvinfo : EIATTR_MIN_STACK_SIZE
	.align		4
.L_7:
        /*0024*/ 	.byte	0x04, 0x12
        /*0026*/ 	.short	(.L_9 - .L_8)
	.align		4
.L_8:
        /*0028*/ 	.word	index@(triton_poi_fused__native_batch_norm_legit_no_training_convolution_relu_6)
        /*002c*/ 	.word	0x00000000
.L_9:


//--------------------- .nv.info.triton_poi_fused__native_batch_norm_legit_no_training_convolution_relu_6 --------------------------
	.section	.nv.info.triton_poi_fused__native_batch_norm_legit_no_training_convolution_relu_6,"",@"SHT_CUDA_INFO"
	.sectionflags	@""
	.align	4


	//----- nvinfo : EIATTR_CUDA_API_VERSION
	.align		4
        /*0000*/ 	.byte	0x04, 0x37
        /*0002*/ 	.short	(.L_11 - .L_10)
.L_10:
        /*0004*/ 	.word	0x0000007c


	//----- nvinfo : EIATTR_KPARAM_INFO
	.align		4
.L_11:
        /*0008*/ 	.byte	0x04, 0x17
        /*000a*/ 	.short	(.L_13 - .L_12)
.L_12:
        /*000c*/ 	.word	0x00000000
        /*0010*/ 	.short	0x0007
        /*0012*/ 	.short	0x0038
        /*0014*/ 	.byte	0x00, 0xf0, 0x11, 0x00


	//----- nvinfo : EIATTR_KPARAM_INFO
	.align		4
.L_13:
        /*0018*/ 	.byte	0x04, 0x17
        /*001a*/ 	.short	(.L_15 - .L_14)
.L_14:
        /*001c*/ 	.word	0x00000000
        /*0020*/ 	.short	0x0006
        /*0022*/ 	.short	0x0030
        /*0024*/ 	.byte	0x00, 0xf4, 0x21, 0x00


	//----- nvinfo : EIATTR_KPARAM_INFO
	.align		4
.L_15:
        /*0028*/ 	.byte	0x04, 0x17
        /*002a*/ 	.short	(.L_17 - .L_16)
.L_16:
        /*002c*/ 	.word	0x00000000
        /*0030*/ 	.short	0x0005
        /*0032*/ 	.short	0x0028
        /*0034*/ 	.byte	0x00, 0xf4, 0x21, 0x00


	//----- nvinfo : EIATTR_KPARAM_INFO
	.align		4
.L_17:
        /*0038*/ 	.byte	0x04, 0x17
        /*003a*/ 	.short	(.L_19 - .L_18)
.L_18:
        /*003c*/ 	.word	0x00000000
        /*0040*/ 	.short	0x0004
        /*0042*/ 	.short	0x0020
        /*0044*/ 	.byte	0x00, 0xf4, 0x21, 0x00


	//----- nvinfo : EIATTR_KPARAM_INFO
	.align		4
.L_19:
        /*0048*/ 	.byte	0x04, 0x17
        /*004a*/ 	.short	(.L_21 - .L_20)
.L_20:
        /*004c*/ 	.word	0x00000000
        /*0050*/ 	.short	0x0003
        /*0052*/ 	.short	0x0018
        /*0054*/ 	.byte	0x00, 0xf4, 0x21, 0x00


	//----- nvinfo : EIATTR_KPARAM_INFO
	.align		4
.L_21:
        /*0058*/ 	.byte	0x04, 0x17
        /*005a*/ 	.short	(.L_23 - .L_22)
.L_22:
        /*005c*/ 	.word	0x00000000
        /*0060*/ 	.short	0x0002
        /*0062*/ 	.short	0x0010
        /*0064*/ 	.byte	0x00, 0xf4, 0x21, 0x00


	//----- nvinfo : EIATTR_KPARAM_INFO
	.align		4
.L_23:
        /*0068*/ 	.byte	0x04, 0x17
        /*006a*/ 	.short	(.L_25 - .L_24)
.L_24:
        /*006c*/ 	.word	0x00000000
        /*0070*/ 	.short	0x0001
        /*0072*/ 	.short	0x0008
        /*0074*/ 	.byte	0x00, 0xf4, 0x21, 0x00


	//----- nvinfo : EIATTR_KPARAM_INFO
	.align		4
.L_25:
        /*0078*/ 	.byte	0x04, 0x17
        /*007a*/ 	.short	(.L_27 - .L_26)
.L_26:
        /*007c*/ 	.word	0x00000000
        /*0080*/ 	.short	0x0000
        /*0082*/ 	.short	0x0000
        /*0084*/ 	.byte	0x00, 0xf4, 0x21, 0x00


	//----- nvinfo : EIATTR_SPARSE_MMA_MASK
	.align		4
.L_27:
        /*0088*/ 	.byte	0x03, 0x50
        /*008a*/ 	.short	0x0000


	//----- nvinfo : EIATTR_MAXREG_COUNT
	.align		4
        /*008c*/ 	.byte	0x03, 0x1b
        /*008e*/ 	.short	0x00ff


	//----- nvinfo : EIATTR_EXIT_INSTR_OFFSETS
	.align		4
        /*0090*/ 	.byte	0x04, 0x1c
        /*0092*/ 	.short	(.L_29 - .L_28)


	//   ....[0]....
.L_28:
        /*0094*/ 	.word	0x000005e0


	//   ....[1]....
        /*0098*/ 	.word	0x00000600


	//----- nvinfo : EIATTR_REQNTID
	.align		4
.L_29:
        /*009c*/ 	.byte	0x04, 0x10
        /*009e*/ 	.short	(.L_31 - .L_30)
.L_30:
        /*00a0*/ 	.word	0x00000100
        /*00a4*/ 	.word	0x00000001
        /*00a8*/ 	.word	0x00000001


	//----- nvinfo : EIATTR_CBANK_PARAM_SIZE
	.align		4
.L_31:
        /*00ac*/ 	.byte	0x03, 0x19
        /*00ae*/ 	.short	0x003c


	//----- nvinfo : EIATTR_PARAM_CBANK
	.align		4
        /*00b0*/ 	.byte	0x04, 0x0a
        /*00b2*/ 	.short	(.L_33 - .L_32)
	.align		4
.L_32:
        /*00b4*/ 	.word	index@(.nv.constant0.triton_poi_fused__native_batch_norm_legit_no_training_convolution_relu_6)
        /*00b8*/ 	.short	0x0210
        /*00ba*/ 	.short	0x003c


	//----- nvinfo : EIATTR_SW_WAR
	.align		4
.L_33:
        /*00bc*/ 	.byte	0x04, 0x36
        /*00be*/ 	.short	(.L_35 - .L_34)
.L_34:
        /*00c0*/ 	.word	0x00000008
.L_35:


//--------------------- .nv.callgraph             --------------------------
	.section	.nv.callgraph,"",@"SHT_CUDA_CALLGRAPH"
	.align	4
	.sectionentsize	8
	.align		4
        /*0000*/ 	.word	0x00000000
	.align		4
        /*0004*/ 	.word	0xffffffff
	.align		4
        /*0008*/ 	.word	0x00000000
	.align		4
        /*000c*/ 	.word	0xfffffffe
	.align		4
        /*0010*/ 	.word	0x00000000
	.align		4
        /*0014*/ 	.word	0xfffffffd
	.align		4
        /*0018*/ 	.word	0x00000000
	.align		4
        /*001c*/ 	.word	0xfffffffc


//--------------------- .nv.constant4             --------------------------
	.section	.nv.constant4,"a",@progbits
	.align	8
	.align		8
.nv.constant4:
        /*0000*/ 	.dword	_$_str
	.align		8
        /*0008*/ 	.dword	_$_str_$_2


//--------------------- .text.triton_poi_fused__native_batch_norm_legit_no_training_convolution_relu_6 --------------------------
	.section	.text.triton_poi_fused__native_batch_norm_legit_no_training_convolution_relu_6,"ax",@progbits
	.align	128
        .global         triton_poi_fused__native_batch_norm_legit_no_training_convolution_relu_6
        .type           triton_poi_fused__native_batch_norm_legit_no_training_convolution_relu_6,@function
        .size           triton_poi_fused__native_batch_norm_legit_no_training_convolution_relu_6,(.L_x_1 - triton_poi_fused__native_batch_norm_legit_no_training_convolution_relu_6)
        .other          triton_poi_fused__native_batch_norm_legit_no_training_convolution_relu_6,@"STO_CUDA_ENTRY STV_DEFAULT"
triton_poi_fused__native_batch_norm_legit_no_training_convolution_relu_6:
.text.triton_poi_fused__native_batch_norm_legit_no_training_convolution_relu_6:
[----:B------:R-:W0:Y:S01]  /*0000*/  LDC R1, c[0x0][0x28] ;  /* 0x00000a00ff017b82 */ /* 0x000e220000000800 */
[----:B------:R-:W1:Y:S01]  /*0010*/  S2R R0, SR_TID.X ;  /* 0x0000000000007919 */ /* 0x000e620000002100 */
[----:B------:R-:W-:Y:S01]  /*0020*/  HFMA2.MMA R6, -RZ, RZ, 0, 0 ;  /* 0x00000000ff067435 */ /* 0x000fe200000001ff */
[----:B------:R-:W-:-:S05]  /*0030*/  MOV R2, RZ ;  /* 0x000000ff00027202 */ /* 0x000fca0000000f00 */
[----:B------:R-:W2:Y:S01]  /*0040*/  LDC.64 R8, c[0x0][0x228] ;  /* 0x00008a00ff087b82 */ /* 0x000ea20000000a00 */
[----:B------:R-:W3:Y:S01]  /*0050*/  S2R R7, SR_CTAID.X ;  /* 0x0000000000077919 */ /* 0x000ee20000002500 */
[----:B------:R-:W-:-:S06]  /*0060*/  ULDC.64 UR4, c[0x0][0x208] ;  /* 0x0000820000047ab9 */ /* 0x000fcc0000000a00 */
[----:B------:R-:W4:Y:S08]  /*0070*/  LDC.64 R16, c[0x0][0x218] ;  /* 0x00008600ff107b82 */ /* 0x000f300000000a00 */
[----:B------:R-:W5:Y:S08]  /*0080*/  LDC.64 R20, c[0x0][0x220] ;  /* 0x00008800ff147b82 */ /* 0x000f700000000a00 */
[----:B------:R-:W4:Y:S01]  /*0090*/  LDC.64 R10, c[0x0][0x230] ;  /* 0x00008c00ff0a7b82 */ /* 0x000f220000000a00 */
[----:B-1----:R-:W-:-:S07]  /*00a0*/  SHF.L.U32 R0, R0, 0x1, RZ ;  /* 0x0000000100007819 */ /* 0x002fce00000006ff */
[----:B------:R-:W1:Y:S01]  /*00b0*/  LDC.64 R12, c[0x0][0x238] ;  /* 0x00008e00ff0c7b82 */ /* 0x000e620000000a00 */
[----:B------:R-:W-:-:S04]  /*00c0*/  LOP3.LUT R0, R0, 0x1fe, RZ, 0xc0, !PT ;  /* 0x000001fe00007812 */ /* 0x000fc800078ec0ff */
[----:B---3--:R-:W-:-:S04]  /*00d0*/  LEA R7, R7, R0, 0x9 ;  /* 0x0000000007077211 */ /* 0x008fc800078e48ff */
[----:B------:R-:W-:Y:S01]  /*00e0*/  IADD3 R3, R7, 0x1, RZ ;  /* 0x0000000107037810 */ /* 0x000fe20007ffe0ff */
[C---:B------:R-:W-:Y:S01]  /*00f0*/  IMAD.HI R0, R7.reuse, -0x6962c45b, R6 ;  /* 0x969d3ba507007827 */ /* 0x040fe200078e0206 */
[----:B------:R-:W-:-:S03]  /*0100*/  ISETP.GE.AND P0, PT, R7, 0x366400, PT ;  /* 0x003664000700780c */ /* 0x000fc60003f06270 */
[----:B------:R-:W-:Y:S01]  /*0110*/  IMAD.HI R2, R3, -0x6962c45b, R2 ;  /* 0x969d3ba503027827 */ /* 0x000fe200078e0202 */
[----:B------:R-:W-:-:S04]  /*0120*/  SHF.R.U32.HI R5, RZ, 0x1f, R0 ;  /* 0x0000001fff057819 */ /* 0x000fc80000011600 */
[----:B------:R-:W-:Y:S02]  /*0130*/  SHF.R.U32.HI R3, RZ, 0x1f, R2 ;  /* 0x0000001fff037819 */ /* 0x000fe40000011602 */
[----:B------:R-:W-:Y:S02]  /*0140*/  LEA.HI.SX32 R0, R0, R5, 0x15 ;  /* 0x0000000500007211 */ /* 0x000fe400078faaff */
[----:B------:R-:W-:Y:S02]  /*0150*/  LEA.HI.SX32 R3, R2, R3, 0x15 ;  /* 0x0000000302037211 */ /* 0x000fe400078faaff */
[----:B------:R-:W-:Y:S02]  /*0160*/  LEA.HI R4, R0, R0, RZ, 0x8 ;  /* 0x0000000000047211 */ /* 0x000fe400078f40ff */
[----:B------:R-:W-:Y:S02]  /*0170*/  LEA.HI R2, R3, R3, RZ, 0x8 ;  /* 0x0000000303027211 */ /* 0x000fe400078f40ff */
[----:B------:R-:W-:-:S02]  /*0180*/  LOP3.LUT R5, R4, 0xffffff00, RZ, 0xc0, !PT ;  /* 0xffffff0004057812 */ /* 0x000fc400078ec0ff */
[----:B------:R-:W-:Y:S02]  /*0190*/  LOP3.LUT R4, R2, 0xffffff00, RZ, 0xc0, !PT ;  /* 0xffffff0002047812 */ /* 0x000fe400078ec0ff */
[----:B------:R-:W-:Y:S02]  /*01a0*/  IADD3 R0, R0, -R5, RZ ;  /* 0x8000000500007210 */ /* 0x000fe40007ffe0ff */
[----:B------:R-:W-:Y:S02]  /*01b0*/  IADD3 R4, R3, -R4, RZ ;  /* 0x8000000403047210 */ /* 0x000fe40007ffe0ff */
[----:B------:R-:W-:Y:S01]  /*01c0*/  CS2R R2, SRZ ;  /* 0x0000000000027805 */ /* 0x000fe2000001ff00 */
[----:B--2---:R-:W-:-:S04]  /*01d0*/  IMAD.WIDE R14, R0, 0x4, R8 ;  /* 0x00000004000e7825 */ /* 0x004fc800078e0208 */
[----:B------:R-:W-:Y:S01]  /*01e0*/  IMAD.WIDE R18, R4, 0x4, R8 ;  /* 0x0000000404127825 */ /* 0x000fe200078e0208 */
[----:B------:R2:W3:Y:S01]  /*01f0*/  @!P0 LDG.E.EL R2, desc[UR4][R14.64] ;  /* 0x000000040e028981 */ /* 0x0004e2000c2e1900 */
[----:B------:R-:W1:Y:S03]  /*0200*/  LDC.64 R8, c[0x0][0x210] ;  /* 0x00008400ff087b82 */ /* 0x000e660000000a00 */
[----:B------:R5:W3:Y:S01]  /*0210*/  @!P0 LDG.E.EL R3, desc[UR4][R18.64] ;  /* 0x0000000412038981 */ /* 0x000ae2000c2e1900 */
[----:B------:R-:W-:Y:S01]  /*0220*/  HFMA2.MMA R5, -RZ, RZ, 0, 0 ;  /* 0x00000000ff057435 */ /* 0x000fe200000001ff */
[----:B----4-:R-:W-:Y:S01]  /*0230*/  IMAD.WIDE R24, R0, 0x4, R16 ;  /* 0x0000000400187825 */ /* 0x010fe200078e0210 */
[----:B--2---:R-:W-:-:S03]  /*0240*/  CS2R R14, SRZ ;  /* 0x00000000000e7805 */ /* 0x004fc6000001ff00 */
[----:B------:R-:W-:Y:S01]  /*0250*/  IMAD.WIDE R16, R4, 0x4, R16 ;  /* 0x0000000404107825 */ /* 0x000fe200078e0210 */
[----:B------:R-:W-:-:S03]  /*0260*/  CS2R R22, SRZ ;  /* 0x0000000000167805 */ /* 0x000fc6000001ff00 */
[--C-:B-----5:R-:W-:Y:S01]  /*0270*/  IMAD.WIDE R18, R0, 0x4, R20.reuse ;  /* 0x0000000400127825 */ /* 0x120fe200078e0214 */
[----:B------:R2:W4:Y:S03]  /*0280*/  @!P0 LDG.E.EL R5, desc[UR4][R24.64] ;  /* 0x0000000418058981 */ /* 0x000526000c2e1900 */
[----:B------:R-:W-:Y:S01]  /*0290*/  IMAD.WIDE R20, R4, 0x4, R20 ;  /* 0x0000000404147825 */ /* 0x000fe200078e0214 */
[----:B------:R-:W5:Y:S03]  /*02a0*/  @!P0 LDG.E.EL R6, desc[UR4][R16.64] ;  /* 0x0000000410068981 */ /* 0x000f66000c2e1900 */
[C---:B-1----:R-:W-:Y:S01]  /*02b0*/  IMAD.WIDE R26, R0.reuse, 0x4, R12 ;  /* 0x00000004001a7825 */ /* 0x042fe200078e020c */
[----:B------:R-:W4:Y:S03]  /*02c0*/  @!P0 LDG.E.EL R23, desc[UR4][R18.64] ;  /* 0x0000000412178981 */ /* 0x000f26000c2e1900 */
[----:B0-----:R-:W-:Y:S01]  /*02d0*/  IMAD.WIDE R8, R7, 0x4, R8 ;  /* 0x0000000407087825 */ /* 0x001fe200078e0208 */
[----:B------:R-:W4:Y:S03]  /*02e0*/  @!P0 LDG.E.EL R22, desc[UR4][R20.64] ;  /* 0x0000000414168981 */ /* 0x000f26000c2e1900 */
[--C-:B--2---:R-:W-:Y:S01]  /*02f0*/  IMAD.WIDE R24, R0, 0x4, R10.reuse ;  /* 0x0000000400187825 */ /* 0x104fe200078e020a */
[----:B------:R-:W4:Y:S01]  /*0300*/  @!P0 LDG.E.64 R14, desc[UR4][R8.64] ;  /* 0x00000004080e8981 */ /* 0x000f22000c1e1b00 */
[----:B------:R-:W-:Y:S01]  /*0310*/  HFMA2.MMA R0, -RZ, RZ, 0, 0 ;  /* 0x00000000ff007435 */ /* 0x000fe200000001ff */
[----:B------:R-:W-:Y:S01]  /*0320*/  CS2R R28, SRZ ;  /* 0x00000000001c7805 */ /* 0x000fe2000001ff00 */
[----:B------:R-:W-:-:S04]  /*0330*/  IMAD.WIDE R10, R4, 0x4, R10 ;  /* 0x00000004040a7825 */ /* 0x000fc800078e020a */
[----:B------:R-:W-:Y:S01]  /*0340*/  IMAD.WIDE R12, R4, 0x4, R12 ;  /* 0x00000004040c7825 */ /* 0x000fe200078e020c */
[----:B------:R-:W-:Y:S01]  /*0350*/  MOV R4, RZ ;  /* 0x000000ff00047202 */ /* 0x000fe20000000f00 */
[----:B------:R-:W2:Y:S04]  /*0360*/  @!P0 LDG.E.EL R28, desc[UR4][R24.64] ;  /* 0x00000004181c8981 */ /* 0x000ea8000c2e1900 */
[----:B------:R0:W2:Y:S04]  /*0370*/  @!P0 LDG.E.EL R29, desc[UR4][R10.64] ;  /* 0x000000040a1d8981 */ /* 0x0000a8000c2e1900 */
[----:B------:R-:W2:Y:S04]  /*0380*/  @!P0 LDG.E.EL R4, desc[UR4][R26.64] ;  /* 0x000000041a048981 */ /* 0x000ea8000c2e1900 */
[----:B------:R-:W2:Y:S01]  /*0390*/  @!P0 LDG.E.EL R0, desc[UR4][R12.64] ;  /* 0x000000040c008981 */ /* 0x000ea2000c2e1900 */
[----:B0-----:R-:W-:Y:S01]  /*03a0*/  MOV R10, 0x3e800000 ;  /* 0x3e800000000a7802 */ /* 0x001fe20000000f00 */
[----:B---3--:R-:W-:Y:S01]  /*03b0*/  FADD R2, R2, 9.9999997473787516356e-06 ;  /* 0x3727c5ac02027421 */ /* 0x008fe20000000000 */
[----:B------:R-:W-:-:S03]  /*03c0*/  FADD R3, R3, 9.9999997473787516356e-06 ;  /* 0x3727c5ac03037421 */ /* 0x000fc60000000000 */
[----:B------:R-:W0:Y:S08]  /*03d0*/  MUFU.SQRT R16, R2 ;  /* 0x0000000200107308 */ /* 0x000e300000002000 */
[----:B------:R1:W3:Y:S01]  /*03e0*/  MUFU.SQRT R17, R3 ;  /* 0x0000000300117308 */ /* 0x0002e20000002000 */
[C---:B0-----:R-:W-:Y:S02]  /*03f0*/  FSETP.GT.AND P1, PT, R16.reuse, 8.50705917302346158658e+37, PT ;  /* 0x7e8000001000780b */ /* 0x041fe40003f24000 */
[----:B------:R-:W-:Y:S01]  /*0400*/  FSETP.GEU.AND P3, PT, R16, 1.175494350822287508e-38, PT ;  /* 0x008000001000780b */ /* 0x000fe20003f6e000 */
[----:B-1----:R-:W0:Y:S01]  /*0410*/  LDC.64 R2, c[0x0][0x240] ;  /* 0x00009000ff027b82 */ /* 0x002e220000000a00 */
[----:B---3--:R-:W-:-:S02]  /*0420*/  FSETP.GT.AND P2, PT, R17, 8.50705917302346158658e+37, PT ;  /* 0x7e8000001100780b */ /* 0x008fc40003f44000 */
[----:B------:R-:W-:-:S07]  /*0430*/  FSETP.GEU.AND P4, PT, R17, 1.175494350822287508e-38, PT ;  /* 0x008000001100780b */ /* 0x000fce0003f8e000 */
[----:B------:R-:W-:-:S04]  /*0440*/  @P1 FMUL R16, R16, 0.25 ;  /* 0x3e80000010101820 */ /* 0x000fc80000400000 */
[----:B------:R-:W-:Y:S01]  /*0450*/  @!P3 FMUL R16, R16, 16777216 ;  /* 0x4b8000001010b820 */ /* 0x000fe20000400000 */
[----:B------:R-:W-:-:S04]  /*0460*/  @P2 FMUL R17, R17, 0.25 ;  /* 0x3e80000011112820 */ /* 0x000fc80000400000 */
[----:B------:R-:W-:Y:S01]  /*0470*/  @!P4 FMUL R17, R17, 16777216 ;  /* 0x4b8000001111c820 */ /* 0x000fe20000400000 */
[----:B------:R-:W1:Y:S01]  /*0480*/  MUFU.RCP R16, R16 ;  /* 0x0000001000107308 */ /* 0x000e620000001000 */
[----:B------:R-:W-:-:S07]  /*0490*/  FSEL R11, R10, 1, P1 ;  /* 0x3f8000000a0b7808 */ /* 0x000fce0000800000 */
[----:B------:R-:W3:Y:S01]  /*04a0*/  MUFU.RCP R17, R17 ;  /* 0x0000001100117308 */ /* 0x000ee20000001000 */
[----:B------:R-:W-:Y:S01]  /*04b0*/  FSEL R10, R10, 1, P2 ;  /* 0x3f8000000a0a7808 */ /* 0x000fe20001000000 */
[----:B------:R-:W-:Y:S01]  /*04c0*/  @!P3 FMUL R11, R11, 16777216 ;  /* 0x4b8000000b0bb820 */ /* 0x000fe20000400000 */
[----:B----4-:R-:W-:Y:S01]  /*04d0*/  FADD R14, R5, R14 ;  /* 0x0000000e050e7221 */ /* 0x010fe20000000000 */
[----:B-----5:R-:W-:Y:S02]  /*04e0*/  FADD R15, R6, R15 ;  /* 0x0000000f060f7221 */ /* 0x020fe40000000000 */
[----:B------:R-:W-:Y:S01]  /*04f0*/  @!P4 FMUL R10, R10, 16777216 ;  /* 0x4b8000000a0ac820 */ /* 0x000fe20000400000 */
[----:B-1----:R-:W-:Y:S01]  /*0500*/  FMUL R16, R16, R11 ;  /* 0x0000000b10107220 */ /* 0x002fe20000400000 */
[----:B------:R-:W-:Y:S01]  /*0510*/  FADD R23, R14, -R23 ;  /* 0x800000170e177221 */ /* 0x000fe20000000000 */
[----:B------:R-:W-:Y:S01]  /*0520*/  FADD R22, R15, -R22 ;  /* 0x800000160f167221 */ /* 0x000fe20000000000 */
[----:B---3--:R-:W-:-:S02]  /*0530*/  FMUL R5, R17, R10 ;  /* 0x0000000a11057220 */ /* 0x008fc40000400000 */
[----:B------:R-:W-:Y:S02]  /*0540*/  FMUL R23, R23, R16 ;  /* 0x0000001017177220 */ /* 0x000fe40000400000 */
[----:B------:R-:W-:Y:S02]  /*0550*/  FMUL R5, R22, R5 ;  /* 0x0000000516057220 */ /* 0x000fe40000400000 */
[----:B--2---:R-:W-:Y:S02]  /*0560*/  FFMA R4, R23, R28, R4 ;  /* 0x0000001c17047223 */ /* 0x004fe40000000004 */
[----:B------:R-:W-:Y:S01]  /*0570*/  FFMA R0, R5, R29, R0 ;  /* 0x0000001d05007223 */ /* 0x000fe20000000000 */
[----:B------:R1:W-:Y:S02]  /*0580*/  @!P0 STG.E.64 desc[UR4][R8.64], R14 ;  /* 0x0000000e08008986 */ /* 0x0003e4000c101b04 */
[----:B------:R-:W-:Y:S02]  /*0590*/  FSETP.GEU.AND P1, PT, R4, RZ, PT ;  /* 0x000000ff0400720b */ /* 0x000fe40003f2e000 */
[----:B------:R-:W-:Y:S01]  /*05a0*/  FSETP.GEU.AND P2, PT, R0, RZ, PT ;  /* 0x000000ff0000720b */ /* 0x000fe20003f4e000 */
[----:B0-----:R-:W-:Y:S01]  /*05b0*/  IMAD.WIDE R2, R7, 0x4, R2 ;  /* 0x0000000407027825 */ /* 0x001fe200078e0202 */
[----:B------:R-:W-:-:S02]  /*05c0*/  FSEL R4, R4, RZ, P1 ;  /* 0x000000ff04047208 */ /* 0x000fc40000800000 */
[----:B------:R-:W-:Y:S01]  /*05d0*/  FSEL R5, R0, RZ, P2 ;  /* 0x000000ff00057208 */ /* 0x000fe20001000000 */
[----:B------:R-:W-:Y:S08]  /*05e0*/  @P0 EXIT ;  /* 0x000000000000094d */ /* 0x000ff00003800000 */
[----:B------:R-:W-:Y:S01]  /*05f0*/  STG.E.64 desc[UR4][R2.64], R4 ;  /* 0x0000000402007986 */ /* 0x000fe2000c101b04 */
[----:B------:R-:W-:Y:S05]  /*0600*/  EXIT ;  /* 0x000000000000794d */ /* 0x000fea0003800000 */
.L_x_0:
[----:B------:R-:W-:-:S00]  /*0610*/  BRA `(.L_x_0) ;  /* 0xfffffffc00fc7947 */ /* 0x000fc0000383ffff */
[----:B------:R-:W-:-:S00]  /*0620*/  NOP ;  /* 0x0000000000007918 */ /* 0x000fc00000000000 */
        /* <DEDUP_REMOVED lines=13> */
.L_x_1:


//--------------------- .nv.global.init           --------------------------
	.section	.nv.global.init,"aw",@progbits
.nv.global.init:
	.type		_$_str,@object
	.size		_$_str,(_$_str_$_2 - _$_str)
_$_str:
        /*0000*/ 	.byte	0x5f, 0x5f, 0x43, 0x55, 0x44, 0x41, 0x5f, 0x46, 0x54, 0x5a, 0x00
	.type		_$_str_$_2,@object
	.size		_$_str_$_2,(.L_1 - _$_str_$_2)
_$_str_$_2:
        /*000b*/ 	.byte	0x5f, 0x5f, 0x43, 0x55, 0x44, 0x41, 0x5f, 0x50, 0x52, 0x45, 0x43, 0x5f, 0x53, 0x51, 0x52, 0x54
        /*001b*/ 	.byte	0x00
.L_1:


//--------------------- .nv.constant0.triton_poi_fused__native_batch_norm_legit_no_training_convolution_relu_6 --------------------------
	.section	.nv.constant0.triton_poi_fused__native_batch_norm_legit_no_training_convolution_relu_6,"a",@progbits
	.sectionflags	@""
	.align	4
.nv.constant0.triton_poi_fused__native_batch_norm_legit_no_training_convolution_relu_6:
	.zero		588
